//
// Generated by NVIDIA NVVM Compiler
//
// Compiler Build ID: CL-36424714
// Cuda compilation tools, release 13.0, V13.0.88
// Based on NVVM 20.0.0
//

.version 9.0
.target sm_100
.address_size 64

	// .globl	_Z15my_first_kernelIfEvPT_

.visible .entry _Z15my_first_kernelIfEvPT_(
	.param .u64 .ptr .align 1 _Z15my_first_kernelIfEvPT__param_0
)
{
	.reg .b32 	%r<5>;
	.reg .b32 	%f<2>;
	.reg .b64 	%rd<5>;

	ld.param.u64 	%rd1, [_Z15my_first_kernelIfEvPT__param_0];
	cvta.to.global.u64 	%rd2, %rd1;
	mov.u32 	%r1, %tid.x;
	mov.u32 	%r2, %ntid.x;
	mov.u32 	%r3, %ctaid.x;
	mad.lo.s32 	%r4, %r2, %r3, %r1;
	cvt.rn.f32.u32 	%f1, %r1;
	mul.wide.s32 	%rd3, %r4, 4;
	add.s64 	%rd4, %rd2, %rd3;
	st.global.f32 	[%rd4], %f1;
	ret;

}
	// .globl	_Z15my_first_kernelIiEvPT_
.visible .entry _Z15my_first_kernelIiEvPT_(
	.param .u64 .ptr .align 1 _Z15my_first_kernelIiEvPT__param_0
)
{
	.reg .b32 	%r<5>;
	.reg .b64 	%rd<5>;

	ld.param.u64 	%rd1, [_Z15my_first_kernelIiEvPT__param_0];
	cvta.to.global.u64 	%rd2, %rd1;
	mov.u32 	%r1, %tid.x;
	mov.u32 	%r2, %ntid.x;
	mov.u32 	%r3, %ctaid.x;
	mad.lo.s32 	%r4, %r2, %r3, %r1;
	mul.wide.s32 	%rd3, %r4, 4;
	add.s64 	%rd4, %rd2, %rd3;
	st.global.u32 	[%rd4], %r1;
	ret;

}
	// .globl	_Z15my_first_kernelIdEvPT_
.visible .entry _Z15my_first_kernelIdEvPT_(
	.param .u64 .ptr .align 1 _Z15my_first_kernelIdEvPT__param_0
)
{
	.reg .b32 	%r<5>;
	.reg .b64 	%rd<5>;
	.reg .b64 	%fd<2>;

	ld.param.u64 	%rd1, [_Z15my_first_kernelIdEvPT__param_0];
	cvta.to.global.u64 	%rd2, %rd1;
	mov.u32 	%r1, %tid.x;
	mov.u32 	%r2, %ntid.x;
	mov.u32 	%r3, %ctaid.x;
	mad.lo.s32 	%r4, %r2, %r3, %r1;
	cvt.rn.f64.u32 	%fd1, %r1;
	mul.wide.s32 	%rd3, %r4, 8;
	add.s64 	%rd4, %rd2, %rd3;
	st.global.f64 	[%rd4], %fd1;
	ret;

}


// ===== COMPILED SASS (sm_100) =====

	.target	sm_100

	.elftype	@"ET_EXEC"


//--------------------- .note.nv.tkinfo           --------------------------
	.section	.note.nv.tkinfo,"",@"SHT_NOTE"
	.sectionflags	@"SHF_NOTE_NV_TKINFO"
	.tkinfo
        /*0018*/ 	.word	0x00000002
        /*0030*/ 	.string	""
        /*0030*/ 	.string	"ptxas"
        /*0030*/ 	.string	"Cuda compilation tools, release 13.0, V13.0.88"
        /*0030*/ 	.string	"Build cuda_13.0.r13.0/compiler.36424714_0"
        /*0030*/ 	.string	"-arch sm_100 -m 64 "



//--------------------- .note.nv.cuinfo           --------------------------
	.section	.note.nv.cuinfo,"",@"SHT_NOTE"
	.sectionflags	@"SHF_NOTE_NV_CUINFO"
        /*0018*/ 	.short	0x0002
        /*001a*/ 	.short	0x0064
        /*001c*/ 	.short	0x0082
	.zero		2


//--------------------- .nv.info                  --------------------------
	.section	.nv.info,"",@"SHT_CUDA_INFO"
	.align	4


	//----- nvinfo : EIATTR_REGCOUNT
	.align		4
        /*0000*/ 	.byte	0x04, 0x2f
        /*0002*/ 	.short	(.L_1 - .L_0)
	.align		4
.L_0:
        /*0004*/ 	.word	index@(_Z15my_first_kernelIfEvPT_)
        /*0008*/ 	.word	0x0000000a


	//----- nvinfo : EIATTR_FRAME_SIZE
	.align		4
.L_1:
        /*000c*/ 	.byte	0x04, 0x11
        /*000e*/ 	.short	(.L_3 - .L_2)
	.align		4
.L_2:
        /*0010*/ 	.word	index@(_Z15my_first_kernelIfEvPT_)
        /*0014*/ 	.word	0x00000000


	//----- nvinfo : EIATTR_REGCOUNT
	.align		4
.L_3:
        /*0018*/ 	.byte	0x04, 0x2f
        /*001a*/ 	.short	(.L_5 - .L_4)
	.align		4
.L_4:
        /*001c*/ 	.word	index@(_Z15my_first_kernelIiEvPT_)
        /*0020*/ 	.word	0x0000000a


	//----- nvinfo : EIATTR_FRAME_SIZE
	.align		4
.L_5:
        /*0024*/ 	.byte	0x04, 0x11
        /*0026*/ 	.short	(.L_7 - .L_6)
	.align		4
.L_6:
        /*0028*/ 	.word	index@(_Z15my_first_kernelIiEvPT_)
        /*002c*/ 	.word	0x00000000


	//----- nvinfo : EIATTR_REGCOUNT
	.align		4
.L_7:
        /*0030*/ 	.byte	0x04, 0x2f
        /*0032*/ 	.short	(.L_9 - .L_8)
	.align		4
.L_8:
        /*0034*/ 	.word	index@(_Z15my_first_kernelIdEvPT_)
        /*0038*/ 	.word	0x0000000a


	//----- nvinfo : EIATTR_FRAME_SIZE
	.align		4
.L_9:
        /*003c*/ 	.byte	0x04, 0x11
        /*003e*/ 	.short	(.L_11 - .L_10)
	.align		4
.L_10:
        /*0040*/ 	.word	index@(_Z15my_first_kernelIdEvPT_)
        /*0044*/ 	.word	0x00000000


	//----- nvinfo : EIATTR_MIN_STACK_SIZE
	.align		4
.L_11:
        /*0048*/ 	.byte	0x04, 0x12
        /*004a*/ 	.short	(.L_13 - .L_12)
	.align		4
.L_12:
        /*004c*/ 	.word	index@(_Z15my_first_kernelIdEvPT_)
        /*0050*/ 	.word	0x00000000


	//----- nvinfo : EIATTR_MIN_STACK_SIZE
	.align		4
.L_13:
        /*0054*/ 	.byte	0x04, 0x12
        /*0056*/ 	.short	(.L_15 - .L_14)
	.align		4
.L_14:
        /*0058*/ 	.word	index@(_Z15my_first_kernelIiEvPT_)
        /*005c*/ 	.word	0x00000000


	//----- nvinfo : EIATTR_MIN_STACK_SIZE
	.align		4
.L_15:
        /*0060*/ 	.byte	0x04, 0x12
        /*0062*/ 	.short	(.L_17 - .L_16)
	.align		4
.L_16:
        /*0064*/ 	.word	index@(_Z15my_first_kernelIfEvPT_)
        /*0068*/ 	.word	0x00000000
.L_17:


//--------------------- .nv.compat                --------------------------
	.section	.nv.compat,"",@"SHT_CUDA_COMPAT_INFO"
	.align	4
        /*0000*/ 	.byte	0x02, 0x09, 0x00, 0x00, 0x02, 0x02, 0x01, 0x00, 0x02, 0x05, 0x05, 0x00, 0x03, 0x07, 0x01, 0x01
        /*0010*/ 	.byte	0x02, 0x03, 0x00, 0x00, 0x02, 0x06, 0x01, 0x00, 0x04, 0x0b, 0x08, 0x00, 0x09, 0x00, 0x00, 0x00
        /*0020*/ 	.byte	0x00, 0x00, 0x00, 0x00


//--------------------- .nv.info._Z15my_first_kernelIdEvPT_ --------------------------
	.section	.nv.info._Z15my_first_kernelIdEvPT_,"",@"SHT_CUDA_INFO"
	.sectionflags	@""
	.align	4


	//----- nvinfo : EIATTR_CUDA_API_VERSION
	.align		4
        /*0000*/ 	.byte	0x04, 0x37
        /*0002*/ 	.short	(.L_19 - .L_18)
.L_18:
        /*0004*/ 	.word	0x00000082


	//----- nvinfo : EIATTR_KPARAM_INFO
	.align		4
.L_19:
        /*0008*/ 	.byte	0x04, 0x17
        /*000a*/ 	.short	(.L_21 - .L_20)
.L_20:
        /*000c*/ 	.word	0x00000000
        /*0010*/ 	.short	0x0000
        /*0012*/ 	.short	0x0000
        /*0014*/ 	.byte	0x00, 0xf5, 0x21, 0x00


	//----- nvinfo : EIATTR_SPARSE_MMA_MASK
	.align		4
.L_21:
        /*0018*/ 	.byte	0x03, 0x50
        /*001a*/ 	.short	0x0000


	//----- nvinfo : EIATTR_MAXREG_COUNT
	.align		4
        /*001c*/ 	.byte	0x03, 0x1b
        /*001e*/ 	.short	0x00ff


	//----- nvinfo : EIATTR_MERCURY_ISA_VERSION
	.align		4
        /*0020*/ 	.byte	0x03, 0x5f
        /*0022*/ 	.short	0x0101


	//----- nvinfo : EIATTR_VRC_CTA_INIT_COUNT
	.align		4
        /*0024*/ 	.byte	0x02, 0x4a
	.zero		1
	.zero		1


	//----- nvinfo : EIATTR_EXIT_INSTR_OFFSETS
	.align		4
        /*0028*/ 	.byte	0x04, 0x1c
        /*002a*/ 	.short	(.L_23 - .L_22)


	//   ....[0]....
.L_22:
        /*002c*/ 	.word	0x000000a0


	//----- nvinfo : EIATTR_CBANK_PARAM_SIZE
	.align		4
.L_23:
        /*0030*/ 	.byte	0x03, 0x19
        /*0032*/ 	.short	0x0008


	//----- nvinfo : EIATTR_PARAM_CBANK
	.align		4
        /*0034*/ 	.byte	0x04, 0x0a
        /*0036*/ 	.short	(.L_25 - .L_24)
	.align		4
.L_24:
        /*0038*/ 	.word	index@(.nv.constant0._Z15my_first_kernelIdEvPT_)
        /*003c*/ 	.short	0x0380
        /*003e*/ 	.short	0x0008


	//----- nvinfo : EIATTR_SW_WAR
	.align		4
.L_25:
        /*0040*/ 	.byte	0x04, 0x36
        /*0042*/ 	.short	(.L_27 - .L_26)
.L_26:
        /*0044*/ 	.word	0x00000008
.L_27:


//--------------------- .nv.info._Z15my_first_kernelIiEvPT_ --------------------------
	.section	.nv.info._Z15my_first_kernelIiEvPT_,"",@"SHT_CUDA_INFO"
	.sectionflags	@""
	.align	4


	//----- nvinfo : EIATTR_CUDA_API_VERSION
	.align		4
        /*0000*/ 	.byte	0x04, 0x37
        /*0002*/ 	.short	(.L_29 - .L_28)
.L_28:
        /*0004*/ 	.word	0x00000082


	//----- nvinfo : EIATTR_KPARAM_INFO
	.align		4
.L_29:
        /*0008*/ 	.byte	0x04, 0x17
        /*000a*/ 	.short	(.L_31 - .L_30)
.L_30:
        /*000c*/ 	.word	0x00000000
        /*0010*/ 	.short	0x0000
        /*0012*/ 	.short	0x0000
        /*0014*/ 	.byte	0x00, 0xf5, 0x21, 0x00


	//----- nvinfo : EIATTR_SPARSE_MMA_MASK
	.align		4
.L_31:
        /*0018*/ 	.byte	0x03, 0x50
        /*001a*/ 	.short	0x0000


	//----- nvinfo : EIATTR_MAXREG_COUNT
	.align		4
        /*001c*/ 	.byte	0x03, 0x1b
        /*001e*/ 	.short	0x00ff


	//----- nvinfo : EIATTR_MERCURY_ISA_VERSION
	.align		4
        /*0020*/ 	.byte	0x03, 0x5f
        /*0022*/ 	.short	0x0101


	//----- nvinfo : EIATTR_VRC_CTA_INIT_COUNT
	.align		4
        /*0024*/ 	.byte	0x02, 0x4a
	.zero		1
	.zero		1


	//----- nvinfo : EIATTR_EXIT_INSTR_OFFSETS
	.align		4
        /*0028*/ 	.byte	0x04, 0x1c
        /*002a*/ 	.short	(.L_33 - .L_32)


	//   ....[0]....
.L_32:
        /*002c*/ 	.word	0x00000090


	//----- nvinfo : EIATTR_CBANK_PARAM_SIZE
	.align		4
.L_33:
        /*0030*/ 	.byte	0x03, 0x19
        /*0032*/ 	.short	0x0008


	//----- nvinfo : EIATTR_PARAM_CBANK
	.align		4
        /*0034*/ 	.byte	0x04, 0x0a
        /*0036*/ 	.short	(.L_35 - .L_34)
	.align		4
.L_34:
        /*0038*/ 	.word	index@(.nv.constant0._Z15my_first_kernelIiEvPT_)
        /*003c*/ 	.short	0x0380
        /*003e*/ 	.short	0x0008


	//----- nvinfo : EIATTR_SW_WAR
	.align		4
.L_35:
        /*0040*/ 	.byte	0x04, 0x36
        /*0042*/ 	.short	(.L_37 - .L_36)
.L_36:
        /*0044*/ 	.word	0x00000008
.L_37:


//--------------------- .nv.info._Z15my_first_kernelIfEvPT_ --------------------------
	.section	.nv.info._Z15my_first_kernelIfEvPT_,"",@"SHT_CUDA_INFO"
	.sectionflags	@""
	.align	4


	//----- nvinfo : EIATTR_CUDA_API_VERSION
	.align		4
        /*0000*/ 	.byte	0x04, 0x37
        /*0002*/ 	.short	(.L_39 - .L_38)
.L_38:
        /*0004*/ 	.word	0x00000082


	//----- nvinfo : EIATTR_KPARAM_INFO
	.align		4
.L_39:
        /*0008*/ 	.byte	0x04, 0x17
        /*000a*/ 	.short	(.L_41 - .L_40)
.L_40:
        /*000c*/ 	.word	0x00000000
        /*0010*/ 	.short	0x0000
        /*0012*/ 	.short	0x0000
        /*0014*/ 	.byte	0x00, 0xf5, 0x21, 0x00


	//----- nvinfo : EIATTR_SPARSE_MMA_MASK
	.align		4
.L_41:
        /*0018*/ 	.byte	0x03, 0x50
        /*001a*/ 	.short	0x0000


	//----- nvinfo : EIATTR_MAXREG_COUNT
	.align		4
        /*001c*/ 	.byte	0x03, 0x1b
        /*001e*/ 	.short	0x00ff


	//----- nvinfo : EIATTR_MERCURY_ISA_VERSION
	.align		4
        /*0020*/ 	.byte	0x03, 0x5f
        /*0022*/ 	.short	0x0101


	//----- nvinfo : EIATTR_VRC_CTA_INIT_COUNT
	.align		4
        /*0024*/ 	.byte	0x02, 0x4a
	.zero		1
	.zero		1


	//----- nvinfo : EIATTR_EXIT_INSTR_OFFSETS
	.align		4
        /*0028*/ 	.byte	0x04, 0x1c
        /*002a*/ 	.short	(.L_43 - .L_42)


	//   ....[0]....
.L_42:
        /*002c*/ 	.word	0x000000a0


	//----- nvinfo : EIATTR_CBANK_PARAM_SIZE
	.align		4
.L_43:
        /*0030*/ 	.byte	0x03, 0x19
        /*0032*/ 	.short	0x0008


	//----- nvinfo : EIATTR_PARAM_CBANK
	.align		4
        /*0034*/ 	.byte	0x04, 0x0a
        /*0036*/ 	.short	(.L_45 - .L_44)
	.align		4
.L_44:
        /*0038*/ 	.word	index@(.nv.constant0._Z15my_first_kernelIfEvPT_)
        /*003c*/ 	.short	0x0380
        /*003e*/ 	.short	0x0008


	//----- nvinfo : EIATTR_SW_WAR
	.align		4
.L_45:
        /*0040*/ 	.byte	0x04, 0x36
        /*0042*/ 	.short	(.L_47 - .L_46)
.L_46:
        /*0044*/ 	.word	0x00000008
.L_47:


//--------------------- .nv.callgraph             --------------------------
	.section	.nv.callgraph,"",@"SHT_CUDA_CALLGRAPH"
	.align	4
	.sectionentsize	8
	.align		4
        /*0000*/ 	.word	0x00000000
	.align		4
        /*0004*/ 	.word	0xffffffff
	.align		4
        /*0008*/ 	.word	0x00000000
	.align		4
        /*000c*/ 	.word	0xfffffffe
	.align		4
        /*0010*/ 	.word	0x00000000
	.align		4
        /*0014*/ 	.word	0xfffffffd
	.align		4
        /*0018*/ 	.word	0x00000000
	.align		4
        /*001c*/ 	.word	0xfffffffc


//--------------------- .text._Z15my_first_kernelIdEvPT_ --------------------------
	.section	.text._Z15my_first_kernelIdEvPT_,"ax",@progbits
	.align	128
        .global         _Z15my_first_kernelIdEvPT_
        .type           _Z15my_first_kernelIdEvPT_,@function
        .size           _Z15my_first_kernelIdEvPT_,(.L_x_3 - _Z15my_first_kernelIdEvPT_)
        .other          _Z15my_first_kernelIdEvPT_,@"STO_CUDA_ENTRY STV_DEFAULT"
_Z15my_first_kernelIdEvPT_:
.text._Z15my_first_kernelIdEvPT_:
[----:B------:R-:W-:Y:S01]  /*0000*/  LDC R1, c[0x0][0x37c] ;  /* 0x0000df00ff017b82 */ /* 0x000fe20000000800 */
[----:B------:R-:W0:Y:S07]  /*0010*/  S2R R0, SR_TID.X ;  /* 0x0000000000007919 */ /* 0x000e2e0000002100 */
[----:B------:R-:W1:Y:S01]  /*0020*/  LDC.64 R4, c[0x0][0x380] ;  /* 0x0000e000ff047b82 */ /* 0x000e620000000a00 */
[----:B------:R-:W2:Y:S01]  /*0030*/  LDCU UR6, c[0x0][0x360] ;  /* 0x00006c00ff0677ac */ /* 0x000ea20008000800 */
[----:B------:R-:W2:Y:S01]  /*0040*/  S2R R7, SR_CTAID.X ;  /* 0x0000000000077919 */ /* 0x000ea20000002500 */
[----:B------:R-:W3:Y:S01]  /*0050*/  LDCU.64 UR4, c[0x0][0x358] ;  /* 0x00006b00ff0477ac */ /* 0x000ee20008000a00 */
[----:B0-----:R-:W3:Y:S01]  /*0060*/  I2F.F64.U32 R2, R0 ;  /* 0x0000000000027312 */ /* 0x001ee20000201800 */
[----:B--2---:R-:W-:-:S04]  /*0070*/  IMAD R7, R7, UR6, R0 ;  /* 0x0000000607077c24 */ /* 0x004fc8000f8e0200 */
[----:B-1----:R-:W-:-:S05]  /*0080*/  IMAD.WIDE R4, R7, 0x8, R4 ;  /* 0x0000000807047825 */ /* 0x002fca00078e0204 */
[----:B---3--:R-:W-:Y:S01]  /*0090*/  STG.E.64 desc[UR4][R4.64], R2 ;  /* 0x0000000204007986 */ /* 0x008fe2000c101b04 */
[----:B------:R-:W-:Y:S05]  /*00a0*/  EXIT ;  /* 0x000000000000794d */ /* 0x000fea0003800000 */
.L_x_0:
[----:B------:R-:W-:-:S00]  /*00b0*/  BRA `(.L_x_0) ;  /* 0xfffffffc00fc7947 */ /* 0x000fc0000383ffff */
[----:B------:R-:W-:-:S00]  /*00c0*/  NOP ;  /* 0x0000000000007918 */ /* 0x000fc00000000000 */
        /* <DEDUP_REMOVED lines=11> */
.L_x_3:


//--------------------- .text._Z15my_first_kernelIiEvPT_ --------------------------
	.section	.text._Z15my_first_kernelIiEvPT_,"ax",@progbits
	.align	128
        .global         _Z15my_first_kernelIiEvPT_
        .type           _Z15my_first_kernelIiEvPT_,@function
        .size           _Z15my_first_kernelIiEvPT_,(.L_x_4 - _Z15my_first_kernelIiEvPT_)
        .other          _Z15my_first_kernelIiEvPT_,@"STO_CUDA_ENTRY STV_DEFAULT"
_Z15my_first_kernelIiEvPT_:
.text._Z15my_first_kernelIiEvPT_:
[----:B------:R-:W-:Y:S01]  /*0000*/  LDC R1, c[0x0][0x37c] ;  /* 0x0000df00ff017b82 */ /* 0x000fe20000000800 */
[----:B------:R-:W0:Y:S07]  /*0010*/  S2R R7, SR_TID.X ;  /* 0x0000000000077919 */ /* 0x000e2e0000002100 */
[----:B------:R-:W1:Y:S01]  /*0020*/  LDC.64 R2, c[0x0][0x380] ;  /* 0x0000e000ff027b82 */ /* 0x000e620000000a00 */
[----:B------:R-:W0:Y:S01]  /*0030*/  LDCU UR6, c[0x0][0x360] ;  /* 0x00006c00ff0677ac */ /* 0x000e220008000800 */
[----:B------:R-:W0:Y:S01]  /*0040*/  S2R R0, SR_CTAID.X ;  /* 0x0000000000007919 */ /* 0x000e220000002500 */
[----:B------:R-:W2:Y:S01]  /*0050*/  LDCU.64 UR4, c[0x0][0x358] ;  /* 0x00006b00ff0477ac */ /* 0x000ea20008000a00 */
[----:B0-----:R-:W-:-:S04]  /*0060*/  IMAD R5, R0, UR6, R7 ;  /* 0x0000000600057c24 */ /* 0x001fc8000f8e0207 */
[----:B-1----:R-:W-:-:S05]  /*0070*/  IMAD.WIDE R2, R5, 0x4, R2 ;  /* 0x0000000405027825 */ /* 0x002fca00078e0202 */
[----:B--2---:R-:W-:Y:S01]  /*0080*/  STG.E desc[UR4][R2.64], R7 ;  /* 0x0000000702007986 */ /* 0x004fe2000c101904 */
[----:B------:R-:W-:Y:S05]  /*0090*/  EXIT ;  /* 0x000000000000794d */ /* 0x000fea0003800000 */
.L_x_1:
        /* <DEDUP_REMOVED lines=14> */
.L_x_4:


//--------------------- .text._Z15my_first_kernelIfEvPT_ --------------------------
	.section	.text._Z15my_first_kernelIfEvPT_,"ax",@progbits
	.align	128
        .global         _Z15my_first_kernelIfEvPT_
        .type           _Z15my_first_kernelIfEvPT_,@function
        .size           _Z15my_first_kernelIfEvPT_,(.L_x_5 - _Z15my_first_kernelIfEvPT_)
        .other          _Z15my_first_kernelIfEvPT_,@"STO_CUDA_ENTRY STV_DEFAULT"
_Z15my_first_kernelIfEvPT_:
.text._Z15my_first_kernelIfEvPT_:
[----:B------:R-:W-:Y:S01]  /*0000*/  LDC R1, c[0x0][0x37c] ;  /* 0x0000df00ff017b82 */ /* 0x000fe20000000800 */
[----:B------:R-:W0:Y:S07]  /*0010*/  S2R R7, SR_TID.X ;  /* 0x0000000000077919 */ /* 0x000e2e0000002100 */
[----:B------:R-:W1:Y:S01]  /*0020*/  LDC.64 R2, c[0x0][0x380] ;  /* 0x0000e000ff027b82 */ /* 0x000e620000000a00 */
[----:B------:R-:W0:Y:S01]  /*0030*/  LDCU UR6, c[0x0][0x360] ;  /* 0x00006c00ff0677ac */ /* 0x000e220008000800 */
[----:B------:R-:W0:Y:S01]  /*0040*/  S2R R0, SR_CTAID.X ;  /* 0x0000000000007919 */ /* 0x000e220000002500 */
[----:B------:R-:W2:Y:S01]  /*0050*/  LDCU.64 UR4, c[0x0][0x358] ;  /* 0x00006b00ff0477ac */ /* 0x000ea20008000a00 */
[----:B0-----:R-:W-:Y:S01]  /*0060*/  IMAD R5, R0, UR6, R7 ;  /* 0x0000000600057c24 */ /* 0x001fe2000f8e0207 */
[----:B------:R-:W-:-:S03]  /*0070*/  I2FP.F32.U32 R7, R7 ;  /* 0x0000000700077245 */ /* 0x000fc60000201000 */
[----:B-1----:R-:W-:-:S05]  /*0080*/  IMAD.WIDE R2, R5, 0x4, R2 ;  /* 0x0000000405027825 */ /* 0x002fca00078e0202 */
[----:B--2---:R-:W-:Y:S01]  /*0090*/  STG.E desc[UR4][R2.64], R7 ;  /* 0x0000000702007986 */ /* 0x004fe2000c101904 */
[----:B------:R-:W-:Y:S05]  /*00a0*/  EXIT ;  /* 0x000000000000794d */ /* 0x000fea0003800000 */
.L_x_2:
        /* <DEDUP_REMOVED lines=13> */
.L_x_5:


//--------------------- .nv.shared.reserved.0     --------------------------
	.section	.nv.shared.reserved.0,"aw",@nobits
	.weak		__nv_reservedSMEM_offset_0_alias
	.size		__nv_reservedSMEM_offset_0_alias, 0, 64
	.other		__nv_reservedSMEM_offset_0_alias,@"STO_CUDA_RESERVED_SHARED STV_DEFAULT"
__nv_reservedSMEM_offset_0_alias:
	.zero		0
	.zero		64


//--------------------- .nv.constant0._Z15my_first_kernelIdEvPT_ --------------------------
	.section	.nv.constant0._Z15my_first_kernelIdEvPT_,"a",@progbits
	.sectionflags	@""
	.align	4
.nv.constant0._Z15my_first_kernelIdEvPT_:
	.zero		904


//--------------------- .nv.constant0._Z15my_first_kernelIiEvPT_ --------------------------
	.section	.nv.constant0._Z15my_first_kernelIiEvPT_,"a",@progbits
	.sectionflags	@""
	.align	4
.nv.constant0._Z15my_first_kernelIiEvPT_:
	.zero		904


//--------------------- .nv.constant0._Z15my_first_kernelIfEvPT_ --------------------------
	.section	.nv.constant0._Z15my_first_kernelIfEvPT_,"a",@progbits
	.sectionflags	@""
	.align	4
.nv.constant0._Z15my_first_kernelIfEvPT_:
	.zero		904


//--------------------- SYMBOLS --------------------------

	.type		.nv.reservedSmem.offset0,@object
	.size		.nv.reservedSmem.offset0,0x4
